	.headerflags	@"EF_CUDA_TEXMODE_UNIFIED EF_CUDA_64BIT_ADDRESS EF_CUDA_ACCELERATORS EF_CUDA_SM90 EF_CUDA_VIRTUAL_SM(EF_CUDA_SM90)"
	.elftype	@"ET_EXEC"


//--------------------- .nv.info                  --------------------------
	.section	.nv.info,"",@"SHT_CUDA_INFO"
	.align	4


	//----- nvinfo : EIATTR_REGCOUNT
	.align		4
        /*0000*/ 	.byte	0x04, 0x2f
        /*0002*/ 	.short	(.L_3 - .L_2)
	.align		4
.L_2:
        /*0004*/ 	.word	index@(triton_poi_fused__native_batch_norm_legit_no_training_silu_19)
        /*0008*/ 	.word	0x00000013


	//----- nvinfo : EIATTR_MIN_STACK_SIZE
	.align		4
.L_3:
        /*000c*/ 	.byte	0x04, 0x12
        /*000e*/ 	.short	(.L_5 - .L_4)
	.align		4
.L_4:
        /*0010*/ 	.word	index@(triton_poi_fused__native_batch_norm_legit_no_training_silu_19)
        /*0014*/ 	.word	0x00000000


	//----- nvinfo : EIATTR_FRAME_SIZE
	.align		4
.L_5:
        /*0018*/ 	.byte	0x04, 0x11
        /*001a*/ 	.short	(.L_7 - .L_6)
	.align		4
.L_6:
        /*001c*/ 	.word	index@(triton_poi_fused__native_batch_norm_legit_no_training_silu_19)
        /*0020*/ 	.word	0x00000000


	//----- nvinfo : EIATTR_MIN_STACK_SIZE
	.align		4
.L_7:
        /*0024*/ 	.byte	0x04, 0x12
        /*0026*/ 	.short	(.L_9 - .L_8)
	.align		4
.L_8:
        /*0028*/ 	.word	index@(triton_poi_fused__native_batch_norm_legit_no_training_silu_19)
        /*002c*/ 	.word	0x00000000
.L_9:


//--------------------- .nv.info.triton_poi_fused__native_batch_norm_legit_no_training_silu_19 --------------------------
	.section	.nv.info.triton_poi_fused__native_batch_norm_legit_no_training_silu_19,"",@"SHT_CUDA_INFO"
	.sectionflags	@""
	.align	4


	//----- nvinfo : EIATTR_CUDA_API_VERSION
	.align		4
        /*0000*/ 	.byte	0x04, 0x37
        /*0002*/ 	.short	(.L_11 - .L_10)
.L_10:
        /*0004*/ 	.word	0x0000007c


	//----- nvinfo : EIATTR_KPARAM_INFO
	.align		4
.L_11:
        /*0008*/ 	.byte	0x04, 0x17
        /*000a*/ 	.short	(.L_13 - .L_12)
.L_12:
        /*000c*/ 	.word	0x00000000
        /*0010*/ 	.short	0x0006
        /*0012*/ 	.short	0x0030
        /*0014*/ 	.byte	0x00, 0xf0, 0x11, 0x00


	//----- nvinfo : EIATTR_KPARAM_INFO
	.align		4
.L_13:
        /*0018*/ 	.byte	0x04, 0x17
        /*001a*/ 	.short	(.L_15 - .L_14)
.L_14:
        /*001c*/ 	.word	0x00000000
        /*0020*/ 	.short	0x0005
        /*0022*/ 	.short	0x0028
        /*0024*/ 	.byte	0x00, 0xf4, 0x21, 0x00


	//----- nvinfo : EIATTR_KPARAM_INFO
	.align		4
.L_15:
        /*0028*/ 	.byte	0x04, 0x17
        /*002a*/ 	.short	(.L_17 - .L_16)
.L_16:
        /*002c*/ 	.word	0x00000000
        /*0030*/ 	.short	0x0004
        /*0032*/ 	.short	0x0020
        /*0034*/ 	.byte	0x00, 0xf4, 0x21, 0x00


	//----- nvinfo : EIATTR_KPARAM_INFO
	.align		4
.L_17:
        /*0038*/ 	.byte	0x04, 0x17
        /*003a*/ 	.short	(.L_19 - .L_18)
.L_18:
        /*003c*/ 	.word	0x00000000
        /*0040*/ 	.short	0x0003
        /*0042*/ 	.short	0x0018
        /*0044*/ 	.byte	0x00, 0xf4, 0x21, 0x00


	//----- nvinfo : EIATTR_KPARAM_INFO
	.align		4
.L_19:
        /*0048*/ 	.byte	0x04, 0x17
        /*004a*/ 	.short	(.L_21 - .L_20)
.L_20:
        /*004c*/ 	.word	0x00000000
        /*0050*/ 	.short	0x0002
        /*0052*/ 	.short	0x0010
        /*0054*/ 	.byte	0x00, 0xf4, 0x21, 0x00


	//----- nvinfo : EIATTR_KPARAM_INFO
	.align		4
.L_21:
        /*0058*/ 	.byte	0x04, 0x17
        /*005a*/ 	.short	(.L_23 - .L_22)
.L_22:
        /*005c*/ 	.word	0x00000000
        /*0060*/ 	.short	0x0001
        /*0062*/ 	.short	0x0008
        /*0064*/ 	.byte	0x00, 0xf4, 0x21, 0x00


	//----- nvinfo : EIATTR_KPARAM_INFO
	.align		4
.L_23:
        /*0068*/ 	.byte	0x04, 0x17
        /*006a*/ 	.short	(.L_25 - .L_24)
.L_24:
        /*006c*/ 	.word	0x00000000
        /*0070*/ 	.short	0x0000
        /*0072*/ 	.short	0x0000
        /*0074*/ 	.byte	0x00, 0xf4, 0x21, 0x00


	//----- nvinfo : EIATTR_SPARSE_MMA_MASK
	.align		4
.L_25:
        /*0078*/ 	.byte	0x03, 0x50
        /*007a*/ 	.short	0x0000


	//----- nvinfo : EIATTR_MAXREG_COUNT
	.align		4
        /*007c*/ 	.byte	0x03, 0x1b
        /*007e*/ 	.short	0x00ff


	//----- nvinfo : EIATTR_EXIT_INSTR_OFFSETS
	.align		4
        /*0080*/ 	.byte	0x04, 0x1c
        /*0082*/ 	.short	(.L_27 - .L_26)


	//   ....[0]....
.L_26:
        /*0084*/ 	.word	0x000003b0


	//   ....[1]....
        /*0088*/ 	.word	0x000003d0


	//----- nvinfo : EIATTR_REQNTID
	.align		4
.L_27:
        /*008c*/ 	.byte	0x04, 0x10
        /*008e*/ 	.short	(.L_29 - .L_28)
.L_28:
        /*0090*/ 	.word	0x00000080
        /*0094*/ 	.word	0x00000001
        /*0098*/ 	.word	0x00000001


	//----- nvinfo : EIATTR_CBANK_PARAM_SIZE
	.align		4
.L_29:
        /*009c*/ 	.byte	0x03, 0x19
        /*009e*/ 	.short	0x0034


	//----- nvinfo : EIATTR_PARAM_CBANK
	.align		4
        /*00a0*/ 	.byte	0x04, 0x0a
        /*00a2*/ 	.short	(.L_31 - .L_30)
	.align		4
.L_30:
        /*00a4*/ 	.word	index@(.nv.constant0.triton_poi_fused__native_batch_norm_legit_no_training_silu_19)
        /*00a8*/ 	.short	0x0210
        /*00aa*/ 	.short	0x0034


	//----- nvinfo : EIATTR_SW_WAR
	.align		4
.L_31:
        /*00ac*/ 	.byte	0x04, 0x36
        /*00ae*/ 	.short	(.L_33 - .L_32)
.L_32:
        /*00b0*/ 	.word	0x00000008
.L_33:


//--------------------- .nv.callgraph             --------------------------
	.section	.nv.callgraph,"",@"SHT_CUDA_CALLGRAPH"
	.align	4
	.sectionentsize	8
	.align		4
        /*0000*/ 	.word	0x00000000
	.align		4
        /*0004*/ 	.word	0xffffffff
	.align		4
        /*0008*/ 	.word	0x00000000
	.align		4
        /*000c*/ 	.word	0xfffffffe
	.align		4
        /*0010*/ 	.word	0x00000000
	.align		4
        /*0014*/ 	.word	0xfffffffd
	.align		4
        /*0018*/ 	.word	0x00000000
	.align		4
        /*001c*/ 	.word	0xfffffffc


//--------------------- .nv.constant4             --------------------------
	.section	.nv.constant4,"a",@progbits
	.align	8
	.align		8
.nv.constant4:
        /*0000*/ 	.dword	_$_str
	.align		8
        /*0008*/ 	.dword	_$_str_$_2


//--------------------- .text.triton_poi_fused__native_batch_norm_legit_no_training_silu_19 --------------------------
	.section	.text.triton_poi_fused__native_batch_norm_legit_no_training_silu_19,"ax",@progbits
	.align	128
        .global         triton_poi_fused__native_batch_norm_legit_no_training_silu_19
        .type           triton_poi_fused__native_batch_norm_legit_no_training_silu_19,@function
        .size           triton_poi_fused__native_batch_norm_legit_no_training_silu_19,(.L_x_1 - triton_poi_fused__native_batch_norm_legit_no_training_silu_19)
        .other          triton_poi_fused__native_batch_norm_legit_no_training_silu_19,@"STO_CUDA_ENTRY STV_DEFAULT"
triton_poi_fused__native_batch_norm_legit_no_training_silu_19:
.text.triton_poi_fused__native_batch_norm_legit_no_training_silu_19:
[----:B------:R-:W0:Y:S01]  /*0000*/  LDC R1, c[0x0][0x28] ;  /* 0x00000a00ff017b82 */ /* 0x000e220000000800 */
[----:B------:R-:W1:Y:S07]  /*0010*/  S2R R0, SR_TID.X ;  /* 0x0000000000007919 */ /* 0x000e6e0000002100 */
[----:B------:R-:W2:Y:S01]  /*0020*/  LDC.64 R6, c[0x0][0x228] ;  /* 0x00008a00ff067b82 */ /* 0x000ea20000000a00 */
[----:B------:R-:W-:Y:S01]  /*0030*/  CS2R R14, SRZ ;  /* 0x00000000000e7805 */ /* 0x000fe2000001ff00 */
[----:B------:R-:W-:Y:S01]  /*0040*/  ULDC.64 UR4, c[0x0][0x208] ;  /* 0x0000820000047ab9 */ /* 0x000fe20000000a00 */
[----:B------:R-:W3:Y:S05]  /*0050*/  S2R R3, SR_CTAID.X ;  /* 0x0000000000037919 */ /* 0x000eea0000002500 */
[----:B------:R-:W4:Y:S08]  /*0060*/  LDC.64 R4, c[0x0][0x220] ;  /* 0x00008800ff047b82 */ /* 0x000f300000000a00 */
[----:B------:R-:W5:Y:S08]  /*0070*/  LDC.64 R8, c[0x0][0x230] ;  /* 0x00008c00ff087b82 */ /* 0x000f700000000a00 */
[----:B------:R-:W5:Y:S01]  /*0080*/  LDC.64 R10, c[0x0][0x238] ;  /* 0x00008e00ff0a7b82 */ /* 0x000f620000000a00 */
[----:B-1----:R-:W-:-:S02]  /*0090*/  LOP3.LUT R0, R0, 0x7f, RZ, 0xc0, !PT ;  /* 0x0000007f00007812 */ /* 0x002fc400078ec0ff */
[----:B---3--:R-:W-:Y:S02]  /*00a0*/  SHF.R.S32.HI R2, RZ, 0x18, R3 ;  /* 0x00000018ff027819 */ /* 0x008fe40000011403 */
[----:B------:R-:W-:Y:S02]  /*00b0*/  LEA R0, R3, R0, 0x7 ;  /* 0x0000000003007211 */ /* 0x000fe400078e38ff */
[----:B------:R-:W-:Y:S02]  /*00c0*/  SGXT R3, R2, 0x1 ;  /* 0x000000010203781a */ /* 0x000fe40000000200 */
[----:B------:R-:W-:Y:S02]  /*00d0*/  ISETP.GE.AND P0, PT, R0, 0x800, PT ;  /* 0x000008000000780c */ /* 0x000fe40003f06270 */
[----:B------:R-:W-:-:S04]  /*00e0*/  LEA.HI R3, R3, R0, RZ, 0x9 ;  /* 0x0000000003037211 */ /* 0x000fc800078f48ff */
[----:B------:R-:W-:-:S04]  /*00f0*/  LOP3.LUT R3, R3, 0xfffffe00, RZ, 0xc0, !PT ;  /* 0xfffffe0003037812 */ /* 0x000fc800078ec0ff */
[----:B------:R-:W-:Y:S02]  /*0100*/  IADD3 R13, R0, -R3, RZ ;  /* 0x80000003000d7210 */ /* 0x000fe40007ffe0ff */
[----:B------:R-:W1:Y:S03]  /*0110*/  LDC.64 R2, c[0x0][0x218] ;  /* 0x00008600ff027b82 */ /* 0x000e660000000a00 */
[----:B--2---:R-:W-:-:S05]  /*0120*/  IMAD.WIDE R6, R13, 0x4, R6 ;  /* 0x000000040d067825 */ /* 0x004fca00078e0206 */
[----:B------:R5:W2:Y:S01]  /*0130*/  @!P0 LDG.E.EL R14, desc[UR4][R6.64] ;  /* 0x00000004060e8981 */ /* 0x000aa2000c2e1900 */
[----:B------:R-:W-:Y:S01]  /*0140*/  HFMA2.MMA R12, -RZ, RZ, 0, 0 ;  /* 0x00000000ff0c7435 */ /* 0x000fe200000001ff */
[----:B----4-:R-:W-:-:S05]  /*0150*/  IMAD.WIDE R4, R13, 0x4, R4 ;  /* 0x000000040d047825 */ /* 0x010fca00078e0204 */
[----:B------:R-:W3:Y:S01]  /*0160*/  @!P0 LDG.E.EL R15, desc[UR4][R4.64] ;  /* 0x00000004040f8981 */ /* 0x000ee2000c2e1900 */
[----:B-----5:R-:W-:-:S04]  /*0170*/  IMAD.WIDE R6, R13, 0x4, R8 ;  /* 0x000000040d067825 */ /* 0x020fc800078e0208 */
[----:B-1----:R-:W-:-:S04]  /*0180*/  IMAD.WIDE R2, R0, 0x4, R2 ;  /* 0x0000000400027825 */ /* 0x002fc800078e0202 */
[----:B0-----:R-:W-:Y:S01]  /*0190*/  IMAD.WIDE R8, R13, 0x4, R10 ;  /* 0x000000040d087825 */ /* 0x001fe200078e020a */
[----:B------:R0:W3:Y:S01]  /*01a0*/  @!P0 LDG.E R12, desc[UR4][R2.64] ;  /* 0x00000004020c8981 */ /* 0x0000e2000c1e1900 */
[----:B------:R-:W-:-:S06]  /*01b0*/  CS2R R10, SRZ ;  /* 0x00000000000a7805 */ /* 0x000fcc000001ff00 */
[----:B------:R-:W4:Y:S04]  /*01c0*/  @!P0 LDG.E.EL R10, desc[UR4][R6.64] ;  /* 0x00000004060a8981 */ /* 0x000f28000c2e1900 */
[----:B------:R-:W4:Y:S01]  /*01d0*/  @!P0 LDG.E.EL R11, desc[UR4][R8.64] ;  /* 0x00000004080b8981 */ /* 0x000f22000c2e1900 */
[----:B------:R-:W-:Y:S01]  /*01e0*/  MOV R16, 0x3e800000 ;  /* 0x3e80000000107802 */ /* 0x000fe20000000f00 */
[----:B--2---:R-:W-:-:S04]  /*01f0*/  FADD R14, R14, 0.0010000000474974513054 ;  /* 0x3a83126f0e0e7421 */ /* 0x004fc80000000000 */
[----:B------:R-:W1:Y:S02]  /*0200*/  MUFU.SQRT R13, R14 ;  /* 0x0000000e000d7308 */ /* 0x000e640000002000 */
[C---:B-1----:R-:W-:Y:S02]  /*0210*/  FSETP.GT.AND P1, PT, R13.reuse, 8.50705917302346158658e+37, PT ;  /* 0x7e8000000d00780b */ /* 0x042fe40003f24000 */
[----:B------:R-:W-:-:S11]  /*0220*/  FSETP.GEU.AND P2, PT, R13, 1.175494350822287508e-38, PT ;  /* 0x008000000d00780b */ /* 0x000fd60003f4e000 */
[----:B------:R-:W-:-:S04]  /*0230*/  @P1 FMUL R13, R13, 0.25 ;  /* 0x3e8000000d0d1820 */ /* 0x000fc80000400000 */
[----:B------:R-:W-:-:S06]  /*0240*/  @!P2 FMUL R13, R13, 16777216 ;  /* 0x4b8000000d0da820 */ /* 0x000fcc0000400000 */
[----:B------:R-:W1:Y:S01]  /*0250*/  MUFU.RCP R13, R13 ;  /* 0x0000000d000d7308 */ /* 0x000e620000001000 */
[----:B0-----:R-:W-:Y:S01]  /*0260*/  FSEL R2, R16, 1, P1 ;  /* 0x3f80000010027808 */ /* 0x001fe20000800000 */
[----:B---3--:R-:W-:-:S04]  /*0270*/  FADD R12, -R15, R12 ;  /* 0x0000000c0f0c7221 */ /* 0x008fc80000000100 */
[----:B------:R-:W-:-:S04]  /*0280*/  @!P2 FMUL R2, R2, 16777216 ;  /* 0x4b8000000202a820 */ /* 0x000fc80000400000 */
[----:B-1----:R-:W-:-:S04]  /*0290*/  FMUL R3, R13, R2 ;  /* 0x000000020d037220 */ /* 0x002fc80000400000 */
[----:B------:R-:W-:-:S04]  /*02a0*/  FMUL R12, R12, R3 ;  /* 0x000000030c0c7220 */ /* 0x000fc80000400000 */
[----:B----4-:R-:W-:-:S04]  /*02b0*/  FFMA R10, R12, R10, R11 ;  /* 0x0000000a0c0a7223 */ /* 0x010fc8000000000b */
[----:B------:R-:W-:-:S04]  /*02c0*/  FADD R2, RZ, -R10 ;  /* 0x8000000aff027221 */ /* 0x000fc80000000000 */
[----:B------:R-:W-:-:S05]  /*02d0*/  FMUL R4, R2, 1.4426950216293334961 ;  /* 0x3fb8aa3b02047820 */ /* 0x000fca0000400000 */
[----:B------:R-:W-:-:S13]  /*02e0*/  FSETP.GEU.AND P1, PT, R4, -126, PT ;  /* 0xc2fc00000400780b */ /* 0x000fda0003f2e000 */
[----:B------:R-:W-:-:S04]  /*02f0*/  @!P1 FMUL R4, R4, 0.5 ;  /* 0x3f00000004049820 */ /* 0x000fc80000400000 */
[----:B------:R-:W0:Y:S02]  /*0300*/  MUFU.EX2 R2, R4 ;  /* 0x0000000400027308 */ /* 0x000e240000000800 */
[----:B0-----:R-:W-:-:S04]  /*0310*/  @!P1 FMUL R2, R2, R2 ;  /* 0x0000000202029220 */ /* 0x001fc80000400000 */
[----:B------:R-:W-:Y:S02]  /*0320*/  FADD R5, R2, 1 ;  /* 0x3f80000002057421 */ /* 0x000fe40000000000 */
[----:B------:R-:W0:Y:S03]  /*0330*/  LDC.64 R2, c[0x0][0x210] ;  /* 0x00008400ff027b82 */ /* 0x000e260000000a00 */
[----:B------:R-:W-:-:S13]  /*0340*/  FSETP.GT.AND P1, PT, R5, 8.50705917302346158658e+37, PT ;  /* 0x7e8000000500780b */ /* 0x000fda0003f24000 */
[----:B------:R-:W-:-:S06]  /*0350*/  @P1 FMUL R5, R5, 0.25 ;  /* 0x3e80000005051820 */ /* 0x000fcc0000400000 */
[----:B------:R-:W1:Y:S01]  /*0360*/  MUFU.RCP R5, R5 ;  /* 0x0000000500057308 */ /* 0x000e620000001000 */
[----:B------:R-:W-:Y:S01]  /*0370*/  FSEL R6, R16, 1, P1 ;  /* 0x3f80000010067808 */ /* 0x000fe20000800000 */
[----:B0-----:R-:W-:-:S04]  /*0380*/  IMAD.WIDE R2, R0, 0x4, R2 ;  /* 0x0000000400027825 */ /* 0x001fc800078e0202 */
[----:B-1----:R-:W-:-:S04]  /*0390*/  FMUL R7, R5, R6 ;  /* 0x0000000605077220 */ /* 0x002fc80000400000 */
[----:B------:R-:W-:Y:S01]  /*03a0*/  FMUL R7, R10, R7 ;  /* 0x000000070a077220 */ /* 0x000fe20000400000 */
[----:B------:R-:W-:Y:S06]  /*03b0*/  @P0 EXIT ;  /* 0x000000000000094d */ /* 0x000fec0003800000 */
[----:B------:R-:W-:Y:S01]  /*03c0*/  STG.E desc[UR4][R2.64], R7 ;  /* 0x0000000702007986 */ /* 0x000fe2000c101904 */
[----:B------:R-:W-:Y:S05]  /*03d0*/  EXIT ;  /* 0x000000000000794d */ /* 0x000fea0003800000 */
.L_x_0:
[----:B------:R-:W-:-:S00]  /*03e0*/  BRA `(.L_x_0) ;  /* 0xfffffffc00fc7947 */ /* 0x000fc0000383ffff */
[----:B------:R-:W-:-:S00]  /*03f0*/  NOP ;  /* 0x0000000000007918 */ /* 0x000fc00000000000 */
        /* <DEDUP_REMOVED lines=8> */
.L_x_1:


//--------------------- .nv.global.init           --------------------------
	.section	.nv.global.init,"aw",@progbits
.nv.global.init:
	.type		_$_str,@object
	.size		_$_str,(_$_str_$_2 - _$_str)
_$_str:
        /*0000*/ 	.byte	0x5f, 0x5f, 0x43, 0x55, 0x44, 0x41, 0x5f, 0x46, 0x54, 0x5a, 0x00
	.type		_$_str_$_2,@object
	.size		_$_str_$_2,(.L_1 - _$_str_$_2)
_$_str_$_2:
        /*000b*/ 	.byte	0x5f, 0x5f, 0x43, 0x55, 0x44, 0x41, 0x5f, 0x50, 0x52, 0x45, 0x43, 0x5f, 0x53, 0x51, 0x52, 0x54
        /*001b*/ 	.byte	0x00
.L_1:


//--------------------- .nv.constant0.triton_poi_fused__native_batch_norm_legit_no_training_silu_19 --------------------------
	.section	.nv.constant0.triton_poi_fused__native_batch_norm_legit_no_training_silu_19,"a",@progbits
	.sectionflags	@""
	.align	4
.nv.constant0.triton_poi_fused__native_batch_norm_legit_no_training_silu_19:
	.zero		580
